	.headerflags	@"EF_CUDA_TEXMODE_UNIFIED EF_CUDA_64BIT_ADDRESS EF_CUDA_ACCELERATORS EF_CUDA_SM90 EF_CUDA_VIRTUAL_SM(EF_CUDA_SM90)"
	.elftype	@"ET_EXEC"


//--------------------- .nv.info                  --------------------------
	.section	.nv.info,"",@"SHT_CUDA_INFO"
	.align	4


	//----- nvinfo : EIATTR_REGCOUNT
	.align		4
        /*0000*/ 	.byte	0x04, 0x2f
        /*0002*/ 	.short	(.L_3 - .L_2)
	.align		4
.L_2:
        /*0004*/ 	.word	index@(triton_poi_fused__native_batch_norm_legit_no_training_convolution_23)
        /*0008*/ 	.word	0x00000016


	//----- nvinfo : EIATTR_MIN_STACK_SIZE
	.align		4
.L_3:
        /*000c*/ 	.byte	0x04, 0x12
        /*000e*/ 	.short	(.L_5 - .L_4)
	.align		4
.L_4:
        /*0010*/ 	.word	index@(triton_poi_fused__native_batch_norm_legit_no_training_convolution_23)
        /*0014*/ 	.word	0x00000000


	//----- nvinfo : EIATTR_FRAME_SIZE
	.align		4
.L_5:
        /*0018*/ 	.byte	0x04, 0x11
        /*001a*/ 	.short	(.L_7 - .L_6)
	.align		4
.L_6:
        /*001c*/ 	.word	index@(triton_poi_fused__native_batch_norm_legit_no_training_convolution_23)
        /*0020*/ 	.word	0x00000000


	//----- nvinfo : EIATTR_MIN_STACK_SIZE
	.align		4
.L_7:
        /*0024*/ 	.byte	0x04, 0x12
        /*0026*/ 	.short	(.L_9 - .L_8)
	.align		4
.L_8:
        /*0028*/ 	.word	index@(triton_poi_fused__native_batch_norm_legit_no_training_convolution_23)
        /*002c*/ 	.word	0x00000000
.L_9:


//--------------------- .nv.info.triton_poi_fused__native_batch_norm_legit_no_training_convolution_23 --------------------------
	.section	.nv.info.triton_poi_fused__native_batch_norm_legit_no_training_convolution_23,"",@"SHT_CUDA_INFO"
	.sectionflags	@""
	.align	4


	//----- nvinfo : EIATTR_CUDA_API_VERSION
	.align		4
        /*0000*/ 	.byte	0x04, 0x37
        /*0002*/ 	.short	(.L_11 - .L_10)
.L_10:
        /*0004*/ 	.word	0x0000007c


	//----- nvinfo : EIATTR_KPARAM_INFO
	.align		4
.L_11:
        /*0008*/ 	.byte	0x04, 0x17
        /*000a*/ 	.short	(.L_13 - .L_12)
.L_12:
        /*000c*/ 	.word	0x00000000
        /*0010*/ 	.short	0x0007
        /*0012*/ 	.short	0x0038
        /*0014*/ 	.byte	0x00, 0xf0, 0x11, 0x00


	//----- nvinfo : EIATTR_KPARAM_INFO
	.align		4
.L_13:
        /*0018*/ 	.byte	0x04, 0x17
        /*001a*/ 	.short	(.L_15 - .L_14)
.L_14:
        /*001c*/ 	.word	0x00000000
        /*0020*/ 	.short	0x0006
        /*0022*/ 	.short	0x0030
        /*0024*/ 	.byte	0x00, 0xf4, 0x21, 0x00


	//----- nvinfo : EIATTR_KPARAM_INFO
	.align		4
.L_15:
        /*0028*/ 	.byte	0x04, 0x17
        /*002a*/ 	.short	(.L_17 - .L_16)
.L_16:
        /*002c*/ 	.word	0x00000000
        /*0030*/ 	.short	0x0005
        /*0032*/ 	.short	0x0028
        /*0034*/ 	.byte	0x00, 0xf4, 0x21, 0x00


	//----- nvinfo : EIATTR_KPARAM_INFO
	.align		4
.L_17:
        /*0038*/ 	.byte	0x04, 0x17
        /*003a*/ 	.short	(.L_19 - .L_18)
.L_18:
        /*003c*/ 	.word	0x00000000
        /*0040*/ 	.short	0x0004
        /*0042*/ 	.short	0x0020
        /*0044*/ 	.byte	0x00, 0xf4, 0x21, 0x00


	//----- nvinfo : EIATTR_KPARAM_INFO
	.align		4
.L_19:
        /*0048*/ 	.byte	0x04, 0x17
        /*004a*/ 	.short	(.L_21 - .L_20)
.L_20:
        /*004c*/ 	.word	0x00000000
        /*0050*/ 	.short	0x0003
        /*0052*/ 	.short	0x0018
        /*0054*/ 	.byte	0x00, 0xf4, 0x21, 0x00


	//----- nvinfo : EIATTR_KPARAM_INFO
	.align		4
.L_21:
        /*0058*/ 	.byte	0x04, 0x17
        /*005a*/ 	.short	(.L_23 - .L_22)
.L_22:
        /*005c*/ 	.word	0x00000000
        /*0060*/ 	.short	0x0002
        /*0062*/ 	.short	0x0010
        /*0064*/ 	.byte	0x00, 0xf4, 0x21, 0x00


	//----- nvinfo : EIATTR_KPARAM_INFO
	.align		4
.L_23:
        /*0068*/ 	.byte	0x04, 0x17
        /*006a*/ 	.short	(.L_25 - .L_24)
.L_24:
        /*006c*/ 	.word	0x00000000
        /*0070*/ 	.short	0x0001
        /*0072*/ 	.short	0x0008
        /*0074*/ 	.byte	0x00, 0xf4, 0x21, 0x00


	//----- nvinfo : EIATTR_KPARAM_INFO
	.align		4
.L_25:
        /*0078*/ 	.byte	0x04, 0x17
        /*007a*/ 	.short	(.L_27 - .L_26)
.L_26:
        /*007c*/ 	.word	0x00000000
        /*0080*/ 	.short	0x0000
        /*0082*/ 	.short	0x0000
        /*0084*/ 	.byte	0x00, 0xf4, 0x21, 0x00


	//----- nvinfo : EIATTR_SPARSE_MMA_MASK
	.align		4
.L_27:
        /*0088*/ 	.byte	0x03, 0x50
        /*008a*/ 	.short	0x0000


	//----- nvinfo : EIATTR_MAXREG_COUNT
	.align		4
        /*008c*/ 	.byte	0x03, 0x1b
        /*008e*/ 	.short	0x00ff


	//----- nvinfo : EIATTR_EXIT_INSTR_OFFSETS
	.align		4
        /*0090*/ 	.byte	0x04, 0x1c
        /*0092*/ 	.short	(.L_29 - .L_28)


	//   ....[0]....
.L_28:
        /*0094*/ 	.word	0x00000370


	//----- nvinfo : EIATTR_REQNTID
	.align		4
.L_29:
        /*0098*/ 	.byte	0x04, 0x10
        /*009a*/ 	.short	(.L_31 - .L_30)
.L_30:
        /*009c*/ 	.word	0x00000080
        /*00a0*/ 	.word	0x00000001
        /*00a4*/ 	.word	0x00000001


	//----- nvinfo : EIATTR_CBANK_PARAM_SIZE
	.align		4
.L_31:
        /*00a8*/ 	.byte	0x03, 0x19
        /*00aa*/ 	.short	0x003c


	//----- nvinfo : EIATTR_PARAM_CBANK
	.align		4
        /*00ac*/ 	.byte	0x04, 0x0a
        /*00ae*/ 	.short	(.L_33 - .L_32)
	.align		4
.L_32:
        /*00b0*/ 	.word	index@(.nv.constant0.triton_poi_fused__native_batch_norm_legit_no_training_convolution_23)
        /*00b4*/ 	.short	0x0210
        /*00b6*/ 	.short	0x003c


	//----- nvinfo : EIATTR_SW_WAR
	.align		4
.L_33:
        /*00b8*/ 	.byte	0x04, 0x36
        /*00ba*/ 	.short	(.L_35 - .L_34)
.L_34:
        /*00bc*/ 	.word	0x00000008
.L_35:


//--------------------- .nv.callgraph             --------------------------
	.section	.nv.callgraph,"",@"SHT_CUDA_CALLGRAPH"
	.align	4
	.sectionentsize	8
	.align		4
        /*0000*/ 	.word	0x00000000
	.align		4
        /*0004*/ 	.word	0xffffffff
	.align		4
        /*0008*/ 	.word	0x00000000
	.align		4
        /*000c*/ 	.word	0xfffffffe
	.align		4
        /*0010*/ 	.word	0x00000000
	.align		4
        /*0014*/ 	.word	0xfffffffd
	.align		4
        /*0018*/ 	.word	0x00000000
	.align		4
        /*001c*/ 	.word	0xfffffffc


//--------------------- .nv.constant4             --------------------------
	.section	.nv.constant4,"a",@progbits
	.align	8
	.align		8
.nv.constant4:
        /*0000*/ 	.dword	_$_str
	.align		8
        /*0008*/ 	.dword	_$_str_$_2


//--------------------- .text.triton_poi_fused__native_batch_norm_legit_no_training_convolution_23 --------------------------
	.section	.text.triton_poi_fused__native_batch_norm_legit_no_training_convolution_23,"ax",@progbits
	.align	128
        .global         triton_poi_fused__native_batch_norm_legit_no_training_convolution_23
        .type           triton_poi_fused__native_batch_norm_legit_no_training_convolution_23,@function
        .size           triton_poi_fused__native_batch_norm_legit_no_training_convolution_23,(.L_x_1 - triton_poi_fused__native_batch_norm_legit_no_training_convolution_23)
        .other          triton_poi_fused__native_batch_norm_legit_no_training_convolution_23,@"STO_CUDA_ENTRY STV_DEFAULT"
triton_poi_fused__native_batch_norm_legit_no_training_convolution_23:
.text.triton_poi_fused__native_batch_norm_legit_no_training_convolution_23:
[----:B------:R-:W-:Y:S01]  /*0000*/  LDC R1, c[0x0][0x28] ;  /* 0x00000a00ff017b82 */ /* 0x000fe20000000800 */
[----:B------:R-:W1:Y:S07]  /*0010*/  S2R R0, SR_TID.X ;  /* 0x0000000000007919 */ /* 0x000e6e0000002100 */
[----:B------:R-:W2:Y:S01]  /*0020*/  LDC.64 R14, c[0x0][0x228] ;  /* 0x00008a00ff0e7b82 */ /* 0x000ea20000000a00 */
[----:B------:R-:W-:Y:S01]  /*0030*/  ULDC.64 UR4, c[0x0][0x208] ;  /* 0x0000820000047ab9 */ /* 0x000fe20000000a00 */
[----:B------:R-:W3:Y:S06]  /*0040*/  S2R R5, SR_CTAID.X ;  /* 0x0000000000057919 */ /* 0x000eec0000002500 */
[----:B------:R-:W4:Y:S08]  /*0050*/  LDC.64 R10, c[0x0][0x218] ;  /* 0x00008600ff0a7b82 */ /* 0x000f300000000a00 */
[----:B------:R-:W5:Y:S08]  /*0060*/  LDC.64 R12, c[0x0][0x220] ;  /* 0x00008800ff0c7b82 */ /* 0x000f700000000a00 */
[----:B------:R-:W5:Y:S01]  /*0070*/  LDC.64 R16, c[0x0][0x230] ;  /* 0x00008c00ff107b82 */ /* 0x000f620000000a00 */
[----:B-1----:R-:W-:-:S02]  /*0080*/  SHF.L.U32 R0, R0, 0x1, RZ ;  /* 0x0000000100007819 */ /* 0x002fc400000006ff */
[----:B---3--:R-:W-:Y:S02]  /*0090*/  SHF.R.S32.HI R3, RZ, 0x17, R5 ;  /* 0x00000017ff037819 */ /* 0x008fe40000011405 */
[----:B------:R-:W-:Y:S02]  /*00a0*/  LOP3.LUT R0, R0, 0xfe, RZ, 0xc0, !PT ;  /* 0x000000fe00007812 */ /* 0x000fe400078ec0ff */
[----:B------:R-:W-:Y:S02]  /*00b0*/  SGXT R3, R3, 0x1 ;  /* 0x000000010303781a */ /* 0x000fe40000000200 */
[----:B------:R-:W-:Y:S02]  /*00c0*/  LEA R0, R5, R0, 0x8 ;  /* 0x0000000005007211 */ /* 0x000fe400078e40ff */
[----:B------:R-:W1:Y:S02]  /*00d0*/  LDC.64 R4, c[0x0][0x238] ;  /* 0x00008e00ff047b82 */ /* 0x000e640000000a00 */
[----:B------:R-:W-:-:S04]  /*00e0*/  LEA.HI R3, R3, R0, RZ, 0x6 ;  /* 0x0000000003037211 */ /* 0x000fc800078f30ff */
[----:B------:R-:W-:-:S04]  /*00f0*/  SHF.R.S32.HI R3, RZ, 0x6, R3 ;  /* 0x00000006ff037819 */ /* 0x000fc80000011403 */
[----:B------:R-:W-:-:S04]  /*0100*/  LEA.HI R2, R3, R3, RZ, 0x6 ;  /* 0x0000000303027211 */ /* 0x000fc800078f30ff */
[----:B------:R-:W-:-:S04]  /*0110*/  LOP3.LUT R2, R2, 0xffffffc0, RZ, 0xc0, !PT ;  /* 0xffffffc002027812 */ /* 0x000fc800078ec0ff */
[----:B------:R-:W-:Y:S02]  /*0120*/  IADD3 R19, R3, -R2, RZ ;  /* 0x8000000203137210 */ /* 0x000fe40007ffe0ff */
[----:B------:R-:W3:Y:S03]  /*0130*/  LDC.64 R2, c[0x0][0x210] ;  /* 0x00008400ff027b82 */ /* 0x000ee60000000a00 */
[----:B--2---:R-:W-:-:S05]  /*0140*/  IMAD.WIDE R14, R19, 0x4, R14 ;  /* 0x00000004130e7825 */ /* 0x004fca00078e020e */
[----:B------:R2:W2:Y:S01]  /*0150*/  LDG.E.EL R18, desc[UR4][R14.64] ;  /* 0x000000040e127981 */ /* 0x0004a2000c2e1900 */
[----:B----4-:R-:W-:-:S04]  /*0160*/  IMAD.WIDE R10, R19, 0x4, R10 ;  /* 0x00000004130a7825 */ /* 0x010fc800078e020a */
[----:B-----5:R-:W-:Y:S01]  /*0170*/  IMAD.WIDE R12, R19, 0x4, R12 ;  /* 0x00000004130c7825 */ /* 0x020fe200078e020c */
[----:B------:R4:W5:Y:S04]  /*0180*/  LDG.E.EL R8, desc[UR4][R10.64] ;  /* 0x000000040a087981 */ /* 0x000968000c2e1900 */
[----:B------:R-:W5:Y:S01]  /*0190*/  LDG.E.EL R9, desc[UR4][R12.64] ;  /* 0x000000040c097981 */ /* 0x000f62000c2e1900 */
[----:B---3--:R-:W-:-:S05]  /*01a0*/  IMAD.WIDE R2, R0, 0x4, R2 ;  /* 0x0000000400027825 */ /* 0x008fca00078e0202 */
[----:B------:R-:W5:Y:S01]  /*01b0*/  LDG.E.64 R6, desc[UR4][R2.64] ;  /* 0x0000000402067981 */ /* 0x000f62000c1e1b00 */
[----:B0-2---:R-:W-:-:S04]  /*01c0*/  IMAD.WIDE R14, R19, 0x4, R16 ;  /* 0x00000004130e7825 */ /* 0x005fc800078e0210 */
[----:B-1----:R-:W-:Y:S02]  /*01d0*/  IMAD.WIDE R16, R19, 0x4, R4 ;  /* 0x0000000413107825 */ /* 0x002fe400078e0204 */
[----:B------:R-:W2:Y:S01]  /*01e0*/  LDG.E.EL R14, desc[UR4][R14.64] ;  /* 0x000000040e0e7981 */ /* 0x000ea2000c2e1900 */
[----:B----4-:R-:W-:Y:S01]  /*01f0*/  HFMA2.MMA R10, -RZ, RZ, 1.625, 0 ;  /* 0x3e800000ff0a7435 */ /* 0x010fe200000001ff */
[----:B------:R-:W0:Y:S02]  /*0200*/  LDC.64 R4, c[0x0][0x240] ;  /* 0x00009000ff047b82 */ /* 0x000e240000000a00 */
[----:B------:R-:W2:Y:S01]  /*0210*/  LDG.E.EL R17, desc[UR4][R16.64] ;  /* 0x0000000410117981 */ /* 0x000ea2000c2e1900 */
[----:B0-----:R-:W-:-:S04]  /*0220*/  IMAD.WIDE R4, R0, 0x4, R4 ;  /* 0x0000000400047825 */ /* 0x001fc800078e0204 */
[----:B------:R-:W-:-:S04]  /*0230*/  FADD R18, R18, 9.9999997473787516356e-06 ;  /* 0x3727c5ac12127421 */ /* 0x000fc80000000000 */
[----:B------:R-:W0:Y:S02]  /*0240*/  MUFU.SQRT R19, R18 ;  /* 0x0000001200137308 */ /* 0x000e240000002000 */
[C---:B0-----:R-:W-:Y:S02]  /*0250*/  FSETP.GT.AND P0, PT, R19.reuse, 8.50705917302346158658e+37, PT ;  /* 0x7e8000001300780b */ /* 0x041fe40003f04000 */
[----:B------:R-:W-:-:S11]  /*0260*/  FSETP.GEU.AND P1, PT, R19, 1.175494350822287508e-38, PT ;  /* 0x008000001300780b */ /* 0x000fd60003f2e000 */
[----:B------:R-:W-:-:S04]  /*0270*/  @P0 FMUL R19, R19, 0.25 ;  /* 0x3e80000013130820 */ /* 0x000fc80000400000 */
[----:B------:R-:W-:-:S06]  /*0280*/  @!P1 FMUL R19, R19, 16777216 ;  /* 0x4b80000013139820 */ /* 0x000fcc0000400000 */
[----:B------:R-:W0:Y:S01]  /*0290*/  MUFU.RCP R19, R19 ;  /* 0x0000001300137308 */ /* 0x000e220000001000 */
[----:B------:R-:W-:Y:S01]  /*02a0*/  FSEL R10, R10, 1, P0 ;  /* 0x3f8000000a0a7808 */ /* 0x000fe20000000000 */
[--C-:B-----5:R-:W-:Y:S01]  /*02b0*/  FADD R6, R6, R8.reuse ;  /* 0x0000000806067221 */ /* 0x120fe20000000000 */
[----:B------:R-:W-:-:S03]  /*02c0*/  FADD R7, R7, R8 ;  /* 0x0000000807077221 */ /* 0x000fc60000000000 */
[----:B------:R-:W-:Y:S01]  /*02d0*/  @!P1 FMUL R10, R10, 16777216 ;  /* 0x4b8000000a0a9820 */ /* 0x000fe20000400000 */
[C---:B------:R-:W-:Y:S01]  /*02e0*/  FADD R8, -R9.reuse, R6 ;  /* 0x0000000609087221 */ /* 0x040fe20000000100 */
[----:B------:R-:W-:Y:S02]  /*02f0*/  FADD R9, -R9, R7 ;  /* 0x0000000709097221 */ /* 0x000fe40000000100 */
[----:B0-----:R-:W-:-:S04]  /*0300*/  FMUL R10, R19, R10 ;  /* 0x0000000a130a7220 */ /* 0x001fc80000400000 */
[-C--:B------:R-:W-:Y:S01]  /*0310*/  FMUL R8, R8, R10.reuse ;  /* 0x0000000a08087220 */ /* 0x080fe20000400000 */
[----:B------:R-:W-:-:S03]  /*0320*/  FMUL R10, R9, R10 ;  /* 0x0000000a090a7220 */ /* 0x000fc60000400000 */
[C-C-:B--2---:R-:W-:Y:S01]  /*0330*/  FFMA R8, R14.reuse, R8, R17.reuse ;  /* 0x000000080e087223 */ /* 0x144fe20000000011 */
[----:B------:R-:W-:Y:S01]  /*0340*/  FFMA R9, R14, R10, R17 ;  /* 0x0000000a0e097223 */ /* 0x000fe20000000011 */
[----:B------:R-:W-:Y:S04]  /*0350*/  STG.E.64 desc[UR4][R2.64], R6 ;  /* 0x0000000602007986 */ /* 0x000fe8000c101b04 */
[----:B------:R-:W-:Y:S01]  /*0360*/  STG.E.64 desc[UR4][R4.64], R8 ;  /* 0x0000000804007986 */ /* 0x000fe2000c101b04 */
[----:B------:R-:W-:Y:S05]  /*0370*/  EXIT ;  /* 0x000000000000794d */ /* 0x000fea0003800000 */
.L_x_0:
[----:B------:R-:W-:-:S00]  /*0380*/  BRA `(.L_x_0) ;  /* 0xfffffffc00fc7947 */ /* 0x000fc0000383ffff */
[----:B------:R-:W-:-:S00]  /*0390*/  NOP ;  /* 0x0000000000007918 */ /* 0x000fc00000000000 */
        /* <DEDUP_REMOVED lines=14> */
.L_x_1:


//--------------------- .nv.global.init           --------------------------
	.section	.nv.global.init,"aw",@progbits
.nv.global.init:
	.type		_$_str,@object
	.size		_$_str,(_$_str_$_2 - _$_str)
_$_str:
        /*0000*/ 	.byte	0x5f, 0x5f, 0x43, 0x55, 0x44, 0x41, 0x5f, 0x46, 0x54, 0x5a, 0x00
	.type		_$_str_$_2,@object
	.size		_$_str_$_2,(.L_1 - _$_str_$_2)
_$_str_$_2:
        /*000b*/ 	.byte	0x5f, 0x5f, 0x43, 0x55, 0x44, 0x41, 0x5f, 0x50, 0x52, 0x45, 0x43, 0x5f, 0x53, 0x51, 0x52, 0x54
        /*001b*/ 	.byte	0x00
.L_1:


//--------------------- .nv.constant0.triton_poi_fused__native_batch_norm_legit_no_training_convolution_23 --------------------------
	.section	.nv.constant0.triton_poi_fused__native_batch_norm_legit_no_training_convolution_23,"a",@progbits
	.sectionflags	@""
	.align	4
.nv.constant0.triton_poi_fused__native_batch_norm_legit_no_training_convolution_23:
	.zero		588
